	.headerflags	@"EF_CUDA_TEXMODE_UNIFIED EF_CUDA_64BIT_ADDRESS EF_CUDA_ACCELERATORS EF_CUDA_SM90 EF_CUDA_VIRTUAL_SM(EF_CUDA_SM90)"
	.elftype	@"ET_EXEC"


//--------------------- .nv.info                  --------------------------
	.section	.nv.info,"",@"SHT_CUDA_INFO"
	.align	4


	//----- nvinfo : EIATTR_REGCOUNT
	.align		4
        /*0000*/ 	.byte	0x04, 0x2f
        /*0002*/ 	.short	(.L_1 - .L_0)
	.align		4
.L_0:
        /*0004*/ 	.word	index@(triton_poi_fused_convolution_relu_15)
        /*0008*/ 	.word	0x00000012


	//----- nvinfo : EIATTR_MIN_STACK_SIZE
	.align		4
.L_1:
        /*000c*/ 	.byte	0x04, 0x12
        /*000e*/ 	.short	(.L_3 - .L_2)
	.align		4
.L_2:
        /*0010*/ 	.word	index@(triton_poi_fused_convolution_relu_15)
        /*0014*/ 	.word	0x00000000


	//----- nvinfo : EIATTR_FRAME_SIZE
	.align		4
.L_3:
        /*0018*/ 	.byte	0x04, 0x11
        /*001a*/ 	.short	(.L_5 - .L_4)
	.align		4
.L_4:
        /*001c*/ 	.word	index@(triton_poi_fused_convolution_relu_15)
        /*0020*/ 	.word	0x00000000


	//----- nvinfo : EIATTR_MIN_STACK_SIZE
	.align		4
.L_5:
        /*0024*/ 	.byte	0x04, 0x12
        /*0026*/ 	.short	(.L_7 - .L_6)
	.align		4
.L_6:
        /*0028*/ 	.word	index@(triton_poi_fused_convolution_relu_15)
        /*002c*/ 	.word	0x00000000
.L_7:


//--------------------- .nv.info.triton_poi_fused_convolution_relu_15 --------------------------
	.section	.nv.info.triton_poi_fused_convolution_relu_15,"",@"SHT_CUDA_INFO"
	.sectionflags	@""
	.align	4


	//----- nvinfo : EIATTR_CUDA_API_VERSION
	.align		4
        /*0000*/ 	.byte	0x04, 0x37
        /*0002*/ 	.short	(.L_9 - .L_8)
.L_8:
        /*0004*/ 	.word	0x0000007c


	//----- nvinfo : EIATTR_KPARAM_INFO
	.align		4
.L_9:
        /*0008*/ 	.byte	0x04, 0x17
        /*000a*/ 	.short	(.L_11 - .L_10)
.L_10:
        /*000c*/ 	.word	0x00000000
        /*0010*/ 	.short	0x0002
        /*0012*/ 	.short	0x0010
        /*0014*/ 	.byte	0x00, 0xf0, 0x11, 0x00


	//----- nvinfo : EIATTR_KPARAM_INFO
	.align		4
.L_11:
        /*0018*/ 	.byte	0x04, 0x17
        /*001a*/ 	.short	(.L_13 - .L_12)
.L_12:
        /*001c*/ 	.word	0x00000000
        /*0020*/ 	.short	0x0001
        /*0022*/ 	.short	0x0008
        /*0024*/ 	.byte	0x00, 0xf4, 0x21, 0x00


	//----- nvinfo : EIATTR_KPARAM_INFO
	.align		4
.L_13:
        /*0028*/ 	.byte	0x04, 0x17
        /*002a*/ 	.short	(.L_15 - .L_14)
.L_14:
        /*002c*/ 	.word	0x00000000
        /*0030*/ 	.short	0x0000
        /*0032*/ 	.short	0x0000
        /*0034*/ 	.byte	0x00, 0xf4, 0x21, 0x00


	//----- nvinfo : EIATTR_SPARSE_MMA_MASK
	.align		4
.L_15:
        /*0038*/ 	.byte	0x03, 0x50
        /*003a*/ 	.short	0x0000


	//----- nvinfo : EIATTR_MAXREG_COUNT
	.align		4
        /*003c*/ 	.byte	0x03, 0x1b
        /*003e*/ 	.short	0x00ff


	//----- nvinfo : EIATTR_EXIT_INSTR_OFFSETS
	.align		4
        /*0040*/ 	.byte	0x04, 0x1c
        /*0042*/ 	.short	(.L_17 - .L_16)


	//   ....[0]....
.L_16:
        /*0044*/ 	.word	0x000002d0


	//----- nvinfo : EIATTR_REQNTID
	.align		4
.L_17:
        /*0048*/ 	.byte	0x04, 0x10
        /*004a*/ 	.short	(.L_19 - .L_18)
.L_18:
        /*004c*/ 	.word	0x00000080
        /*0050*/ 	.word	0x00000001
        /*0054*/ 	.word	0x00000001


	//----- nvinfo : EIATTR_CBANK_PARAM_SIZE
	.align		4
.L_19:
        /*0058*/ 	.byte	0x03, 0x19
        /*005a*/ 	.short	0x0014


	//----- nvinfo : EIATTR_PARAM_CBANK
	.align		4
        /*005c*/ 	.byte	0x04, 0x0a
        /*005e*/ 	.short	(.L_21 - .L_20)
	.align		4
.L_20:
        /*0060*/ 	.word	index@(.nv.constant0.triton_poi_fused_convolution_relu_15)
        /*0064*/ 	.short	0x0210
        /*0066*/ 	.short	0x0014


	//----- nvinfo : EIATTR_SW_WAR
	.align		4
.L_21:
        /*0068*/ 	.byte	0x04, 0x36
        /*006a*/ 	.short	(.L_23 - .L_22)
.L_22:
        /*006c*/ 	.word	0x00000008
.L_23:


//--------------------- .nv.callgraph             --------------------------
	.section	.nv.callgraph,"",@"SHT_CUDA_CALLGRAPH"
	.align	4
	.sectionentsize	8
	.align		4
        /*0000*/ 	.word	0x00000000
	.align		4
        /*0004*/ 	.word	0xffffffff
	.align		4
        /*0008*/ 	.word	0x00000000
	.align		4
        /*000c*/ 	.word	0xfffffffe
	.align		4
        /*0010*/ 	.word	0x00000000
	.align		4
        /*0014*/ 	.word	0xfffffffd
	.align		4
        /*0018*/ 	.word	0x00000000
	.align		4
        /*001c*/ 	.word	0xfffffffc


//--------------------- .text.triton_poi_fused_convolution_relu_15 --------------------------
	.section	.text.triton_poi_fused_convolution_relu_15,"ax",@progbits
	.align	128
        .global         triton_poi_fused_convolution_relu_15
        .type           triton_poi_fused_convolution_relu_15,@function
        .size           triton_poi_fused_convolution_relu_15,(.L_x_1 - triton_poi_fused_convolution_relu_15)
        .other          triton_poi_fused_convolution_relu_15,@"STO_CUDA_ENTRY STV_DEFAULT"
triton_poi_fused_convolution_relu_15:
.text.triton_poi_fused_convolution_relu_15:
[----:B------:R-:W-:Y:S01]  /*0000*/  LDC R1, c[0x0][0x28] ;  /* 0x00000a00ff017b82 */ /* 0x000fe20000000800 */
[----:B------:R-:W1:Y:S07]  /*0010*/  S2R R0, SR_TID.X ;  /* 0x0000000000007919 */ /* 0x000e6e0000002100 */
[----:B------:R-:W2:Y:S01]  /*0020*/  LDC.64 R4, c[0x0][0x218] ;  /* 0x00008600ff047b82 */ /* 0x000ea20000000a00 */
[----:B------:R-:W-:Y:S01]  /*0030*/  ULDC.64 UR4, c[0x0][0x208] ;  /* 0x0000820000047ab9 */ /* 0x000fe20000000a00 */
[----:B------:R-:W3:Y:S06]  /*0040*/  S2R R7, SR_CTAID.X ;  /* 0x0000000000077919 */ /* 0x000eec0000002500 */
[----:B------:R-:W4:Y:S01]  /*0050*/  LDC.64 R2, c[0x0][0x210] ;  /* 0x00008400ff027b82 */ /* 0x000f220000000a00 */
[----:B-1----:R-:W-:Y:S01]  /*0060*/  IMAD.SHL.U32 R0, R0, 0x4, RZ ;  /* 0x0000000400007824 */ /* 0x002fe200078e00ff */
[----:B---3--:R-:W-:-:S04]  /*0070*/  SHF.R.S32.HI R6, RZ, 0x15, R7 ;  /* 0x00000015ff067819 */ /* 0x008fc80000011407 */
[----:B------:R-:W-:-:S05]  /*0080*/  LOP3.LUT R0, R0, 0x1fc, RZ, 0xc0, !PT ;  /* 0x000001fc00007812 */ /* 0x000fca00078ec0ff */
[----:B------:R-:W-:Y:S01]  /*0090*/  IMAD R7, R7, 0x400, R0 ;  /* 0x0000040007077824 */ /* 0x000fe200078e0200 */
[----:B------:R-:W-:-:S03]  /*00a0*/  SGXT R0, R6, 0x1 ;  /* 0x000000010600781a */ /* 0x000fc60000000200 */
[----:B----4-:R-:W-:Y:S01]  /*00b0*/  IMAD.WIDE R2, R7, 0x4, R2 ;  /* 0x0000000407027825 */ /* 0x010fe200078e0202 */
[----:B------:R-:W-:-:S04]  /*00c0*/  LEA.HI R0, R0, R7, RZ, 0x8 ;  /* 0x0000000700007211 */ /* 0x000fc800078f40ff */
[----:B------:R-:W-:Y:S01]  /*00d0*/  LOP3.LUT R0, R0, 0xffffff00, RZ, 0xc0, !PT ;  /* 0xffffff0000007812 */ /* 0x000fe200078ec0ff */
[----:B------:R-:W3:Y:S04]  /*00e0*/  LDG.E.128 R12, desc[UR4][R2.64+0x800] ;  /* 0x00080004020c7981 */ /* 0x000ee8000c1e1d00 */
[----:B------:R-:W-:-:S04]  /*00f0*/  IMAD.IADD R9, R7, 0x1, -R0 ;  /* 0x0000000107097824 */ /* 0x000fc800078e0a00 */
[----:B--2---:R-:W-:Y:S02]  /*0100*/  IMAD.WIDE R4, R9, 0x4, R4 ;  /* 0x0000000409047825 */ /* 0x004fe400078e0204 */
[----:B------:R-:W2:Y:S04]  /*0110*/  LDG.E.128 R8, desc[UR4][R2.64] ;  /* 0x0000000402087981 */ /* 0x000ea8000c1e1d00 */
[----:B------:R-:W3:Y:S02]  /*0120*/  LDG.E.EL.128 R4, desc[UR4][R4.64] ;  /* 0x0000000404047981 */ /* 0x000ee4000c2e1d00 */
[CC--:B---3--:R-:W-:Y:S01]  /*0130*/  FSETP.GEU.AND P6, PT, R12.reuse, -R4.reuse, PT ;  /* 0x800000040c00720b */ /* 0x0c8fe20003fce000 */
[--C-:B------:R-:W-:Y:S01]  /*0140*/  FADD R12, R12, R4.reuse ;  /* 0x000000040c0c7221 */ /* 0x100fe20000000000 */
[C---:B--2---:R-:W-:Y:S01]  /*0150*/  FSETP.GEU.AND P2, PT, R8.reuse, -R4, PT ;  /* 0x800000040800720b */ /* 0x044fe20003f4e000 */
[----:B------:R-:W-:Y:S01]  /*0160*/  FADD R8, R8, R4 ;  /* 0x0000000408087221 */ /* 0x000fe20000000000 */
[----:B------:R-:W-:-:S02]  /*0170*/  FSETP.GEU.AND P5, PT, R13, -R5, PT ;  /* 0x800000050d00720b */ /* 0x000fc40003fae000 */
[----:B------:R-:W-:Y:S01]  /*0180*/  SEL R4, R12, RZ, P6 ;  /* 0x000000ff0c047207 */ /* 0x000fe20003000000 */
[----:B------:R-:W-:Y:S01]  /*0190*/  FADD R13, R13, R5 ;  /* 0x000000050d0d7221 */ /* 0x000fe20000000000 */
[CC--:B------:R-:W-:Y:S01]  /*01a0*/  FSETP.GEU.AND P4, PT, R14.reuse, -R6.reuse, PT ;  /* 0x800000060e00720b */ /* 0x0c0fe20003f8e000 */
[--C-:B------:R-:W-:Y:S01]  /*01b0*/  FADD R14, R14, R6.reuse ;  /* 0x000000060e0e7221 */ /* 0x100fe20000000000 */
[C---:B------:R-:W-:Y:S01]  /*01c0*/  FSETP.GEU.AND P3, PT, R15.reuse, -R7, PT ;  /* 0x800000070f00720b */ /* 0x040fe20003f6e000 */
[----:B------:R-:W-:Y:S01]  /*01d0*/  FADD R15, R15, R7 ;  /* 0x000000070f0f7221 */ /* 0x000fe20000000000 */
[C---:B------:R-:W-:Y:S01]  /*01e0*/  FSETP.GEU.AND P1, PT, R9.reuse, -R5, PT ;  /* 0x800000050900720b */ /* 0x040fe20003f2e000 */
[----:B------:R-:W-:Y:S01]  /*01f0*/  FADD R9, R9, R5 ;  /* 0x0000000509097221 */ /* 0x000fe20000000000 */
[C---:B------:R-:W-:Y:S01]  /*0200*/  FSETP.GEU.AND P0, PT, R10.reuse, -R6, PT ;  /* 0x800000060a00720b */ /* 0x040fe20003f0e000 */
[----:B------:R-:W-:Y:S01]  /*0210*/  FADD R10, R10, R6 ;  /* 0x000000060a0a7221 */ /* 0x000fe20000000000 */
[C---:B------:R-:W-:Y:S01]  /*0220*/  FSETP.GEU.AND P6, PT, R11.reuse, -R7, PT ;  /* 0x800000070b00720b */ /* 0x040fe20003fce000 */
[----:B------:R-:W-:Y:S01]  /*0230*/  FADD R11, R11, R7 ;  /* 0x000000070b0b7221 */ /* 0x000fe20000000000 */
[----:B------:R-:W-:-:S02]  /*0240*/  SEL R5, R13, RZ, P5 ;  /* 0x000000ff0d057207 */ /* 0x000fc40002800000 */
[----:B------:R-:W-:Y:S02]  /*0250*/  SEL R6, R14, RZ, P4 ;  /* 0x000000ff0e067207 */ /* 0x000fe40002000000 */
[----:B------:R-:W-:Y:S02]  /*0260*/  SEL R7, R15, RZ, P3 ;  /* 0x000000ff0f077207 */ /* 0x000fe40001800000 */
[----:B------:R-:W-:Y:S02]  /*0270*/  SEL R8, R8, RZ, P2 ;  /* 0x000000ff08087207 */ /* 0x000fe40001000000 */
[----:B------:R-:W-:Y:S02]  /*0280*/  SEL R9, R9, RZ, P1 ;  /* 0x000000ff09097207 */ /* 0x000fe40000800000 */
[----:B------:R-:W-:Y:S02]  /*0290*/  SEL R10, R10, RZ, P0 ;  /* 0x000000ff0a0a7207 */ /* 0x000fe40000000000 */
[----:B------:R-:W-:Y:S01]  /*02a0*/  SEL R11, R11, RZ, P6 ;  /* 0x000000ff0b0b7207 */ /* 0x000fe20003000000 */
[----:B------:R-:W-:Y:S04]  /*02b0*/  STG.E.128 desc[UR4][R2.64+0x800], R4 ;  /* 0x0008000402007986 */ /* 0x000fe8000c101d04 */
[----:B------:R-:W-:Y:S01]  /*02c0*/  STG.E.128 desc[UR4][R2.64], R8 ;  /* 0x0000000802007986 */ /* 0x000fe2000c101d04 */
[----:B------:R-:W-:Y:S05]  /*02d0*/  EXIT ;  /* 0x000000000000794d */ /* 0x000fea0003800000 */
.L_x_0:
[----:B------:R-:W-:-:S00]  /*02e0*/  BRA `(.L_x_0) ;  /* 0xfffffffc00fc7947 */ /* 0x000fc0000383ffff */
[----:B------:R-:W-:-:S00]  /*02f0*/  NOP ;  /* 0x0000000000007918 */ /* 0x000fc00000000000 */
        /* <DEDUP_REMOVED lines=8> */
.L_x_1:


//--------------------- .nv.constant0.triton_poi_fused_convolution_relu_15 --------------------------
	.section	.nv.constant0.triton_poi_fused_convolution_relu_15,"a",@progbits
	.sectionflags	@""
	.align	4
.nv.constant0.triton_poi_fused_convolution_relu_15:
	.zero		548
